	.headerflags	@"EF_CUDA_TEXMODE_UNIFIED EF_CUDA_64BIT_ADDRESS EF_CUDA_ACCELERATORS EF_CUDA_SM90 EF_CUDA_VIRTUAL_SM(EF_CUDA_SM90)"
	.elftype	@"ET_EXEC"


//--------------------- .nv.info                  --------------------------
	.section	.nv.info,"",@"SHT_CUDA_INFO"
	.align	4


	//----- nvinfo : EIATTR_REGCOUNT
	.align		4
        /*0000*/ 	.byte	0x04, 0x2f
        /*0002*/ 	.short	(.L_1 - .L_0)
	.align		4
.L_0:
        /*0004*/ 	.word	index@(triton_poi_fused_avg_pool2d_26)
        /*0008*/ 	.word	0x0000001e


	//----- nvinfo : EIATTR_MIN_STACK_SIZE
	.align		4
.L_1:
        /*000c*/ 	.byte	0x04, 0x12
        /*000e*/ 	.short	(.L_3 - .L_2)
	.align		4
.L_2:
        /*0010*/ 	.word	index@(triton_poi_fused_avg_pool2d_26)
        /*0014*/ 	.word	0x00000000


	//----- nvinfo : EIATTR_FRAME_SIZE
	.align		4
.L_3:
        /*0018*/ 	.byte	0x04, 0x11
        /*001a*/ 	.short	(.L_5 - .L_4)
	.align		4
.L_4:
        /*001c*/ 	.word	index@(triton_poi_fused_avg_pool2d_26)
        /*0020*/ 	.word	0x00000000


	//----- nvinfo : EIATTR_MIN_STACK_SIZE
	.align		4
.L_5:
        /*0024*/ 	.byte	0x04, 0x12
        /*0026*/ 	.short	(.L_7 - .L_6)
	.align		4
.L_6:
        /*0028*/ 	.word	index@(triton_poi_fused_avg_pool2d_26)
        /*002c*/ 	.word	0x00000000
.L_7:


//--------------------- .nv.info.triton_poi_fused_avg_pool2d_26 --------------------------
	.section	.nv.info.triton_poi_fused_avg_pool2d_26,"",@"SHT_CUDA_INFO"
	.sectionflags	@""
	.align	4


	//----- nvinfo : EIATTR_CUDA_API_VERSION
	.align		4
        /*0000*/ 	.byte	0x04, 0x37
        /*0002*/ 	.short	(.L_9 - .L_8)
.L_8:
        /*0004*/ 	.word	0x0000007c


	//----- nvinfo : EIATTR_KPARAM_INFO
	.align		4
.L_9:
        /*0008*/ 	.byte	0x04, 0x17
        /*000a*/ 	.short	(.L_11 - .L_10)
.L_10:
        /*000c*/ 	.word	0x00000000
        /*0010*/ 	.short	0x0002
        /*0012*/ 	.short	0x0010
        /*0014*/ 	.byte	0x00, 0xf0, 0x11, 0x00


	//----- nvinfo : EIATTR_KPARAM_INFO
	.align		4
.L_11:
        /*0018*/ 	.byte	0x04, 0x17
        /*001a*/ 	.short	(.L_13 - .L_12)
.L_12:
        /*001c*/ 	.word	0x00000000
        /*0020*/ 	.short	0x0001
        /*0022*/ 	.short	0x0008
        /*0024*/ 	.byte	0x00, 0xf4, 0x21, 0x00


	//----- nvinfo : EIATTR_KPARAM_INFO
	.align		4
.L_13:
        /*0028*/ 	.byte	0x04, 0x17
        /*002a*/ 	.short	(.L_15 - .L_14)
.L_14:
        /*002c*/ 	.word	0x00000000
        /*0030*/ 	.short	0x0000
        /*0032*/ 	.short	0x0000
        /*0034*/ 	.byte	0x00, 0xf4, 0x21, 0x00


	//----- nvinfo : EIATTR_SPARSE_MMA_MASK
	.align		4
.L_15:
        /*0038*/ 	.byte	0x03, 0x50
        /*003a*/ 	.short	0x0000


	//----- nvinfo : EIATTR_MAXREG_COUNT
	.align		4
        /*003c*/ 	.byte	0x03, 0x1b
        /*003e*/ 	.short	0x00ff


	//----- nvinfo : EIATTR_EXIT_INSTR_OFFSETS
	.align		4
        /*0040*/ 	.byte	0x04, 0x1c
        /*0042*/ 	.short	(.L_17 - .L_16)


	//   ....[0]....
.L_16:
        /*0044*/ 	.word	0x000006f0


	//   ....[1]....
        /*0048*/ 	.word	0x00000710


	//----- nvinfo : EIATTR_REQNTID
	.align		4
.L_17:
        /*004c*/ 	.byte	0x04, 0x10
        /*004e*/ 	.short	(.L_19 - .L_18)
.L_18:
        /*0050*/ 	.word	0x00000080
        /*0054*/ 	.word	0x00000001
        /*0058*/ 	.word	0x00000001


	//----- nvinfo : EIATTR_CBANK_PARAM_SIZE
	.align		4
.L_19:
        /*005c*/ 	.byte	0x03, 0x19
        /*005e*/ 	.short	0x0014


	//----- nvinfo : EIATTR_PARAM_CBANK
	.align		4
        /*0060*/ 	.byte	0x04, 0x0a
        /*0062*/ 	.short	(.L_21 - .L_20)
	.align		4
.L_20:
        /*0064*/ 	.word	index@(.nv.constant0.triton_poi_fused_avg_pool2d_26)
        /*0068*/ 	.short	0x0210
        /*006a*/ 	.short	0x0014


	//----- nvinfo : EIATTR_SW_WAR
	.align		4
.L_21:
        /*006c*/ 	.byte	0x04, 0x36
        /*006e*/ 	.short	(.L_23 - .L_22)
.L_22:
        /*0070*/ 	.word	0x00000008
.L_23:


//--------------------- .nv.callgraph             --------------------------
	.section	.nv.callgraph,"",@"SHT_CUDA_CALLGRAPH"
	.align	4
	.sectionentsize	8
	.align		4
        /*0000*/ 	.word	0x00000000
	.align		4
        /*0004*/ 	.word	0xffffffff
	.align		4
        /*0008*/ 	.word	0x00000000
	.align		4
        /*000c*/ 	.word	0xfffffffe
	.align		4
        /*0010*/ 	.word	0x00000000
	.align		4
        /*0014*/ 	.word	0xfffffffd
	.align		4
        /*0018*/ 	.word	0x00000000
	.align		4
        /*001c*/ 	.word	0xfffffffc


//--------------------- .text.triton_poi_fused_avg_pool2d_26 --------------------------
	.section	.text.triton_poi_fused_avg_pool2d_26,"ax",@progbits
	.align	128
        .global         triton_poi_fused_avg_pool2d_26
        .type           triton_poi_fused_avg_pool2d_26,@function
        .size           triton_poi_fused_avg_pool2d_26,(.L_x_1 - triton_poi_fused_avg_pool2d_26)
        .other          triton_poi_fused_avg_pool2d_26,@"STO_CUDA_ENTRY STV_DEFAULT"
triton_poi_fused_avg_pool2d_26:
.text.triton_poi_fused_avg_pool2d_26:
[----:B------:R-:W0:Y:S01]  /*0000*/  LDC R1, c[0x0][0x28] ;  /* 0x00000a00ff017b82 */ /* 0x000e220000000800 */
[----:B------:R-:W1:Y:S01]  /*0010*/  S2R R0, SR_TID.X ;  /* 0x0000000000007919 */ /* 0x000e620000002100 */
[----:B------:R-:W-:Y:S01]  /*0020*/  IMAD.MOV.U32 R12, RZ, RZ, RZ ;  /* 0x000000ffff0c7224 */ /* 0x000fe200078e00ff */
[----:B------:R-:W-:Y:S01]  /*0030*/  CS2R R14, SRZ ;  /* 0x00000000000e7805 */ /* 0x000fe2000001ff00 */
[----:B------:R-:W-:Y:S01]  /*0040*/  ULDC.64 UR4, c[0x0][0x208] ;  /* 0x0000820000047ab9 */ /* 0x000fe20000000a00 */
[----:B------:R-:W2:Y:S01]  /*0050*/  S2R R3, SR_CTAID.X ;  /* 0x0000000000037919 */ /* 0x000ea20000002500 */
[----:B-1----:R-:W-:Y:S02]  /*0060*/  LOP3.LUT R0, R0, 0x7f, RZ, 0xc0, !PT ;  /* 0x0000007f00007812 */ /* 0x002fe400078ec0ff */
[----:B--2---:R-:W-:-:S03]  /*0070*/  SHF.R.S32.HI R2, RZ, 0x18, R3 ;  /* 0x00000018ff027819 */ /* 0x004fc60000011403 */
[----:B------:R-:W-:Y:S01]  /*0080*/  IMAD R0, R3, 0x80, R0 ;  /* 0x0000008003007824 */ /* 0x000fe200078e0200 */
[----:B------:R-:W-:-:S03]  /*0090*/  SGXT R3, R2, 0x1 ;  /* 0x000000010203781a */ /* 0x000fc60000000200 */
[C---:B------:R-:W-:Y:S01]  /*00a0*/  IMAD.HI R13, R0.reuse, 0x4ec4ec4f, RZ ;  /* 0x4ec4ec4f000d7827 */ /* 0x040fe200078e02ff */
[----:B------:R-:W-:Y:S02]  /*00b0*/  ISETP.GE.AND P3, PT, R0, 0x3400, PT ;  /* 0x000034000000780c */ /* 0x000fe40003f66270 */
[----:B------:R-:W-:Y:S02]  /*00c0*/  LEA.HI R3, R3, R0, RZ, 0x3 ;  /* 0x0000000003037211 */ /* 0x000fe400078f18ff */
[----:B------:R-:W-:Y:S02]  /*00d0*/  SHF.R.U32.HI R2, RZ, 0x1f, R13 ;  /* 0x0000001fff027819 */ /* 0x000fe4000001160d */
[----:B------:R-:W-:Y:S02]  /*00e0*/  SHF.R.S32.HI R4, RZ, 0x3, R3 ;  /* 0x00000003ff047819 */ /* 0x000fe40000011403 */
[----:B------:R-:W-:Y:S02]  /*00f0*/  LOP3.LUT R3, R3, 0xfffffff8, RZ, 0xc0, !PT ;  /* 0xfffffff803037812 */ /* 0x000fe400078ec0ff */
[C---:B------:R-:W-:Y:S01]  /*0100*/  LEA.HI R7, R4.reuse, R4, RZ, 0x3 ;  /* 0x0000000404077211 */ /* 0x040fe200078f18ff */
[----:B------:R-:W-:Y:S01]  /*0110*/  IMAD.HI R5, R4, 0x4ec4ec4f, RZ ;  /* 0x4ec4ec4f04057827 */ /* 0x000fe200078e02ff */
[----:B------:R-:W-:-:S02]  /*0120*/  LEA.HI.SX32 R13, R13, R2, 0x16 ;  /* 0x000000020d0d7211 */ /* 0x000fc400078fb2ff */
[----:B------:R-:W-:Y:S01]  /*0130*/  LOP3.LUT R7, R7, 0xfffffff8, RZ, 0xc0, !PT ;  /* 0xfffffff807077812 */ /* 0x000fe200078ec0ff */
[----:B------:R-:W-:Y:S01]  /*0140*/  IMAD.IADD R16, R0, 0x1, -R3 ;  /* 0x0000000100107824 */ /* 0x000fe200078e0a03 */
[----:B------:R-:W-:Y:S01]  /*0150*/  SHF.R.U32.HI R6, RZ, 0x1f, R5 ;  /* 0x0000001fff067819 */ /* 0x000fe20000011605 */
[----:B------:R-:W1:Y:S02]  /*0160*/  LDC.64 R2, c[0x0][0x210] ;  /* 0x00008400ff027b82 */ /* 0x000e640000000a00 */
[----:B------:R-:W-:Y:S01]  /*0170*/  IMAD.IADD R17, R4, 0x1, -R7 ;  /* 0x0000000104117824 */ /* 0x000fe200078e0a07 */
[----:B------:R-:W-:Y:S02]  /*0180*/  LEA.HI.SX32 R5, R5, R6, 0x19 ;  /* 0x0000000605057211 */ /* 0x000fe400078fcaff */
[C---:B------:R-:W-:Y:S02]  /*0190*/  SHF.L.U32 R18, R16.reuse, 0x1, RZ ;  /* 0x0000000110127819 */ /* 0x040fe400000006ff */
[----:B------:R-:W-:Y:S01]  /*01a0*/  ISETP.GT.AND P2, PT, R17, RZ, PT ;  /* 0x000000ff1100720c */ /* 0x000fe20003f44270 */
[----:B------:R-:W-:Y:S01]  /*01b0*/  IMAD R5, R5, -0x1a0, R4 ;  /* 0xfffffe6005057824 */ /* 0x000fe200078e0204 */
[C---:B------:R-:W-:Y:S01]  /*01c0*/  ISETP.GT.AND P1, PT, R16.reuse, RZ, PT ;  /* 0x000000ff1000720c */ /* 0x040fe20003f24270 */
[----:B------:R-:W-:Y:S01]  /*01d0*/  IMAD R8, R13, 0xd000, R18 ;  /* 0x0000d0000d087824 */ /* 0x000fe200078e0212 */
[----:B------:R-:W-:-:S02]  /*01e0*/  ISETP.GT.AND P0, PT, R16, RZ, P2 ;  /* 0x000000ff1000720c */ /* 0x000fc40001704270 */
[----:B------:R-:W-:Y:S01]  /*01f0*/  ISETP.GT.AND P2, PT, R16, -0x1, P2 ;  /* 0xffffffff1000780c */ /* 0x000fe20001744270 */
[----:B------:R-:W-:Y:S01]  /*0200*/  IMAD R8, R5, 0x20, R8 ;  /* 0x0000002005087824 */ /* 0x000fe200078e0208 */
[C---:B------:R-:W-:Y:S02]  /*0210*/  ISETP.LT.AND P0, PT, R0.reuse, 0x3400, P0 ;  /* 0x000034000000780c */ /* 0x040fe40000701270 */
[----:B------:R-:W-:Y:S01]  /*0220*/  ISETP.LT.AND P2, PT, R0, 0x3400, P2 ;  /* 0x000034000000780c */ /* 0x000fe20001741270 */
[----:B------:R-:W-:Y:S01]  /*0230*/  VIADD R5, R8, 0x9bf0 ;  /* 0x00009bf008057836 */ /* 0x000fe20000000000 */
[C---:B------:R-:W-:Y:S02]  /*0240*/  LOP3.LUT R4, R17.reuse, R16, RZ, 0xfc, !PT ;  /* 0x0000001011047212 */ /* 0x040fe400078efcff */
[----:B------:R-:W-:Y:S02]  /*0250*/  IADD3 R11, R8, 0x9bef, RZ ;  /* 0x00009bef080b7810 */ /* 0x000fe40007ffe0ff */
[----:B------:R-:W-:-:S02]  /*0260*/  ISETP.GT.AND P1, PT, R17, -0x1, P1 ;  /* 0xffffffff1100780c */ /* 0x000fc40000f24270 */
[----:B------:R-:W-:Y:S01]  /*0270*/  ISETP.GT.AND P4, PT, R4, -0x1, !P3 ;  /* 0xffffffff0400780c */ /* 0x000fe20005f84270 */
[--C-:B-1----:R-:W-:Y:S01]  /*0280*/  IMAD.WIDE R10, R11, 0x4, R2.reuse ;  /* 0x000000040b0a7825 */ /* 0x102fe200078e0202 */
[----:B------:R-:W-:Y:S02]  /*0290*/  IADD3 R7, R8, 0x9bf1, RZ ;  /* 0x00009bf108077810 */ /* 0x000fe40007ffe0ff */
[----:B------:R-:W-:Y:S01]  /*02a0*/  ISETP.LT.AND P1, PT, R0, 0x3400, P1 ;  /* 0x000034000000780c */ /* 0x000fe20000f21270 */
[--C-:B------:R-:W-:Y:S01]  /*02b0*/  IMAD.WIDE R4, R5, 0x4, R2.reuse ;  /* 0x0000000405047825 */ /* 0x100fe200078e0202 */
[----:B------:R1:W2:Y:S03]  /*02c0*/  @P0 LDG.E.EL R12, desc[UR4][R10.64] ;  /* 0x000000040a0c0981 */ /* 0x0002a6000c2e1900 */
[----:B------:R-:W-:Y:S01]  /*02d0*/  VIADD R25, R8, 0x9bff ;  /* 0x00009bff08197836 */ /* 0x000fe20000000000 */
[----:B------:R3:W4:Y:S01]  /*02e0*/  @P2 LDG.E.EL R15, desc[UR4][R4.64] ;  /* 0x00000004040f2981 */ /* 0x000722000c2e1900 */
[----:B------:R-:W-:Y:S01]  /*02f0*/  IMAD.WIDE R6, R7, 0x4, R2 ;  /* 0x0000000407067825 */ /* 0x000fe200078e0202 */
[----:B------:R-:W-:-:S03]  /*0300*/  IADD3 R9, R8, 0x9c00, RZ ;  /* 0x00009c0008097810 */ /* 0x000fc60007ffe0ff */
[----:B------:R-:W-:Y:S01]  /*0310*/  IMAD.MOV.U32 R19, RZ, RZ, RZ ;  /* 0x000000ffff137224 */ /* 0x000fe200078e00ff */
[----:B------:R5:W4:Y:S01]  /*0320*/  @P2 LDG.E.EL R14, desc[UR4][R6.64] ;  /* 0x00000004060e2981 */ /* 0x000b22000c2e1900 */
[----:B------:R-:W-:Y:S01]  /*0330*/  IMAD.WIDE R24, R25, 0x4, R2 ;  /* 0x0000000419187825 */ /* 0x000fe200078e0202 */
[----:B------:R-:W-:-:S03]  /*0340*/  CS2R R22, SRZ ;  /* 0x0000000000167805 */ /* 0x000fc6000001ff00 */
[----:B------:R-:W-:Y:S01]  /*0350*/  VIADD R21, R8, 0x9c01 ;  /* 0x00009c0108157836 */ /* 0x000fe20000000000 */
[----:B------:R5:W4:Y:S01]  /*0360*/  @P1 LDG.E.EL R19, desc[UR4][R24.64] ;  /* 0x0000000418131981 */ /* 0x000b22000c2e1900 */
[----:B-1----:R-:W-:-:S04]  /*0370*/  IMAD.WIDE R10, R9, 0x4, R2 ;  /* 0x00000004090a7825 */ /* 0x002fc800078e0202 */
[--C-:B---3--:R-:W-:Y:S01]  /*0380*/  IMAD.WIDE R4, R21, 0x4, R2.reuse ;  /* 0x0000000415047825 */ /* 0x108fe200078e0202 */
[----:B------:R-:W-:Y:S01]  /*0390*/  CS2R R20, SRZ ;  /* 0x0000000000147805 */ /* 0x000fe2000001ff00 */
[----:B------:R1:W3:Y:S02]  /*03a0*/  @P4 LDG.E.EL R22, desc[UR4][R10.64] ;  /* 0x000000040a164981 */ /* 0x0002e4000c2e1900 */
[----:B------:R-:W-:Y:S01]  /*03b0*/  VIADD R9, R8, 0x9c0f ;  /* 0x00009c0f08097836 */ /* 0x000fe20000000000 */
[----:B------:R-:W-:Y:S02]  /*03c0*/  IADD3 R27, R8, 0x9c10, RZ ;  /* 0x00009c10081b7810 */ /* 0x000fe40007ffe0ff */
[----:B------:R1:W3:Y:S01]  /*03d0*/  @P4 LDG.E.EL R20, desc[UR4][R4.64] ;  /* 0x0000000404144981 */ /* 0x0002e2000c2e1900 */
[----:B-----5:R-:W-:Y:S01]  /*03e0*/  IMAD.WIDE R6, R9, 0x4, R2 ;  /* 0x0000000409067825 */ /* 0x020fe200078e0202 */
[----:B0-----:R-:W-:-:S03]  /*03f0*/  HFMA2.MMA R24, -RZ, RZ, 0, 0 ;  /* 0x00000000ff187435 */ /* 0x001fc600000001ff */
[----:B------:R-:W-:Y:S01]  /*0400*/  VIADD R25, R8, 0x9c11 ;  /* 0x00009c1108197836 */ /* 0x000fe20000000000 */
[----:B------:R-:W5:Y:S01]  /*0410*/  @P1 LDG.E.EL R21, desc[UR4][R6.64] ;  /* 0x0000000406151981 */ /* 0x000f62000c2e1900 */
[----:B------:R-:W-:-:S04]  /*0420*/  IMAD.WIDE R8, R27, 0x4, R2 ;  /* 0x000000041b087825 */ /* 0x000fc800078e0202 */
[----:B------:R-:W-:Y:S01]  /*0430*/  IMAD.WIDE R2, R25, 0x4, R2 ;  /* 0x0000000419027825 */ /* 0x000fe200078e0202 */
[----:B------:R-:W5:Y:S04]  /*0440*/  @P4 LDG.E.EL R23, desc[UR4][R8.64] ;  /* 0x0000000408174981 */ /* 0x000f68000c2e1900 */
[----:B------:R0:W5:Y:S01]  /*0450*/  @P4 LDG.E.EL R24, desc[UR4][R2.64] ;  /* 0x0000000402184981 */ /* 0x000162000c2e1900 */
[----:B-1----:R-:W-:Y:S01]  /*0460*/  IMAD.SHL.U32 R11, R17, 0x2, RZ ;  /* 0x00000002110b7824 */ /* 0x002fe200078e00ff */
[----:B------:R-:W-:-:S04]  /*0470*/  SHF.L.U32 R16, R16, 0x2, RZ ;  /* 0x0000000210107819 */ /* 0x000fc800000006ff */
[C---:B------:R-:W-:Y:S01]  /*0480*/  IADD3 R4, -R18.reuse, 0x1, -R11 ;  /* 0x0000000112047810 */ /* 0x040fe20007ffe90b */
[----:B------:R-:W-:Y:S01]  /*0490*/  VIADD R18, R18, 0x2 ;  /* 0x0000000212127836 */ /* 0x000fe20000000000 */
[----:B0-----:R-:W0:Y:S03]  /*04a0*/  LDC.64 R2, c[0x0][0x218] ;  /* 0x00008600ff027b82 */ /* 0x001e260000000a00 */
[----:B------:R-:W-:Y:S01]  /*04b0*/  IMAD R17, R17, R16, R4 ;  /* 0x0000001011117224 */ /* 0x000fe200078e0204 */
[----:B------:R-:W-:-:S03]  /*04c0*/  IADD3 R4, -R11, RZ, RZ ;  /* 0x000000ff0b047210 */ /* 0x000fc60007ffe1ff */
[----:B------:R-:W-:Y:S01]  /*04d0*/  IMAD.IADD R17, R18, 0x1, R17 ;  /* 0x0000000112117824 */ /* 0x000fe200078e0211 */
[----:B------:R-:W-:-:S03]  /*04e0*/  IADD3 R11, R11, 0x2, RZ ;  /* 0x000000020b0b7810 */ /* 0x000fc60007ffe0ff */
[----:B------:R-:W-:-:S04]  /*04f0*/  IMAD R18, R18, R4, R17 ;  /* 0x0000000412127224 */ /* 0x000fc800078e0211 */
[----:B------:R-:W-:-:S05]  /*0500*/  IMAD.IADD R18, R11, 0x1, R18 ;  /* 0x000000010b127824 */ /* 0x000fca00078e0212 */
[----:B------:R-:W-:-:S04]  /*0510*/  LEA R18, R11, R18, 0x1 ;  /* 0x000000120b127211 */ /* 0x000fc800078e08ff */
[----:B------:R-:W-:Y:S01]  /*0520*/  I2FP.F32.S32 R18, R18 ;  /* 0x0000001200127245 */ /* 0x000fe20000201400 */
[----:B------:R-:W-:-:S04]  /*0530*/  IMAD R0, R13, -0xd00, R0 ;  /* 0xfffff3000d007824 */ /* 0x000fc800078e0200 */
[----:B------:R-:W-:-:S04]  /*0540*/  IMAD R13, R13, 0x3400, R0 ;  /* 0x000034000d0d7824 */ /* 0x000fc800078e0200 */
[----:B0-----:R-:W-:Y:S01]  /*0550*/  IMAD.WIDE R2, R13, 0x4, R2 ;  /* 0x000000040d027825 */ /* 0x001fe200078e0202 */
[----:B--2---:R-:W-:Y:S02]  /*0560*/  SEL R12, R12, RZ, P0 ;  /* 0x000000ff0c0c7207 */ /* 0x004fe40000000000 */
[----:B----4-:R-:W-:-:S05]  /*0570*/  SEL R15, R15, RZ, P2 ;  /* 0x000000ff0f0f7207 */ /* 0x010fca0001000000 */
[----:B------:R-:W-:Y:S01]  /*0580*/  FADD R15, R12, R15 ;  /* 0x0000000f0c0f7221 */ /* 0x000fe20000000000 */
[----:B------:R-:W-:Y:S02]  /*0590*/  SEL R14, R14, RZ, P2 ;  /* 0x000000ff0e0e7207 */ /* 0x000fe40001000000 */
[----:B------:R-:W-:-:S03]  /*05a0*/  FSETP.GT.AND P0, PT, |R18|, 8.50705917302346158658e+37, PT ;  /* 0x7e8000001200780b */ /* 0x000fc60003f04200 */
[----:B------:R-:W-:Y:S01]  /*05b0*/  FADD R14, R15, R14 ;  /* 0x0000000e0f0e7221 */ /* 0x000fe20000000000 */
[----:B------:R-:W-:Y:S02]  /*05c0*/  SEL R19, R19, RZ, P1 ;  /* 0x000000ff13137207 */ /* 0x000fe40000800000 */
[----:B------:R-:W-:-:S03]  /*05d0*/  FSETP.GEU.AND P2, PT, |R18|, 1.175494350822287508e-38, PT ;  /* 0x008000001200780b */ /* 0x000fc60003f4e200 */
[----:B------:R-:W-:Y:S01]  /*05e0*/  FADD R19, R14, R19 ;  /* 0x000000130e137221 */ /* 0x000fe20000000000 */
[----:B---3--:R-:W-:Y:S02]  /*05f0*/  SEL R22, R22, RZ, P4 ;  /* 0x000000ff16167207 */ /* 0x008fe40002000000 */
[----:B------:R-:W-:-:S03]  /*0600*/  SEL R20, R20, RZ, P4 ;  /* 0x000000ff14147207 */ /* 0x000fc60002000000 */
[----:B------:R-:W-:Y:S01]  /*0610*/  FADD R19, R19, R22 ;  /* 0x0000001613137221 */ /* 0x000fe20000000000 */
[----:B------:R-:W-:-:S03]  /*0620*/  @P0 FMUL R18, R18, 0.25 ;  /* 0x3e80000012120820 */ /* 0x000fc60000400000 */
[----:B------:R-:W-:Y:S01]  /*0630*/  FADD R20, R19, R20 ;  /* 0x0000001413147221 */ /* 0x000fe20000000000 */
[----:B-----5:R-:W-:Y:S01]  /*0640*/  SEL R21, R21, RZ, P1 ;  /* 0x000000ff15157207 */ /* 0x020fe20000800000 */
[----:B------:R-:W-:-:S04]  /*0650*/  @!P2 FMUL R18, R18, 16777216 ;  /* 0x4b8000001212a820 */ /* 0x000fc80000400000 */
[----:B------:R-:W-:Y:S01]  /*0660*/  FADD R20, R20, R21 ;  /* 0x0000001514147221 */ /* 0x000fe20000000000 */
[----:B------:R-:W-:Y:S01]  /*0670*/  SEL R23, R23, RZ, P4 ;  /* 0x000000ff17177207 */ /* 0x000fe20002000000 */
[----:B------:R-:W0:Y:S01]  /*0680*/  MUFU.RCP R5, R18 ;  /* 0x0000001200057308 */ /* 0x000e220000001000 */
[----:B------:R-:W-:-:S03]  /*0690*/  SEL R24, R24, RZ, P4 ;  /* 0x000000ff18187207 */ /* 0x000fc60002000000 */
[----:B------:R-:W-:-:S04]  /*06a0*/  FADD R23, R20, R23 ;  /* 0x0000001714177221 */ /* 0x000fc80000000000 */
[----:B------:R-:W-:-:S04]  /*06b0*/  FADD R24, R23, R24 ;  /* 0x0000001817187221 */ /* 0x000fc80000000000 */
[----:B------:R-:W-:-:S04]  /*06c0*/  @P0 FMUL R24, R24, 0.25 ;  /* 0x3e80000018180820 */ /* 0x000fc80000400000 */
[----:B------:R-:W-:-:S04]  /*06d0*/  @!P2 FMUL R24, R24, 16777216 ;  /* 0x4b8000001818a820 */ /* 0x000fc80000400000 */
[----:B0-----:R-:W-:Y:S01]  /*06e0*/  FMUL R5, R5, R24 ;  /* 0x0000001805057220 */ /* 0x001fe20000400000 */
[----:B------:R-:W-:Y:S06]  /*06f0*/  @P3 EXIT ;  /* 0x000000000000394d */ /* 0x000fec0003800000 */
[----:B------:R-:W-:Y:S01]  /*0700*/  STG.E desc[UR4][R2.64], R5 ;  /* 0x0000000502007986 */ /* 0x000fe2000c101904 */
[----:B------:R-:W-:Y:S05]  /*0710*/  EXIT ;  /* 0x000000000000794d */ /* 0x000fea0003800000 */
.L_x_0:
[----:B------:R-:W-:-:S00]  /*0720*/  BRA `(.L_x_0) ;  /* 0xfffffffc00fc7947 */ /* 0x000fc0000383ffff */
[----:B------:R-:W-:-:S00]  /*0730*/  NOP ;  /* 0x0000000000007918 */ /* 0x000fc00000000000 */
        /* <DEDUP_REMOVED lines=12> */
.L_x_1:


//--------------------- .nv.constant0.triton_poi_fused_avg_pool2d_26 --------------------------
	.section	.nv.constant0.triton_poi_fused_avg_pool2d_26,"a",@progbits
	.sectionflags	@""
	.align	4
.nv.constant0.triton_poi_fused_avg_pool2d_26:
	.zero		548
